//
// Generated by NVIDIA NVVM Compiler
//
// Compiler Build ID: CL-36424714
// Cuda compilation tools, release 13.0, V13.0.88
// Based on NVVM 20.0.0
//

.version 9.0
.target sm_100
.address_size 64

	// .globl	_Z11addElementsPiS_S_

.visible .entry _Z11addElementsPiS_S_(
	.param .u64 .ptr .align 1 _Z11addElementsPiS_S__param_0,
	.param .u64 .ptr .align 1 _Z11addElementsPiS_S__param_1,
	.param .u64 .ptr .align 1 _Z11addElementsPiS_S__param_2
)
{
	.reg .pred 	%p<10>;
	.reg .b32 	%r<41>;
	.reg .b64 	%rd<11>;

	ld.param.u64 	%rd7, [_Z11addElementsPiS_S__param_0];
	ld.param.u64 	%rd8, [_Z11addElementsPiS_S__param_1];
	ld.param.u64 	%rd9, [_Z11addElementsPiS_S__param_2];
	cvta.to.global.u64 	%rd1, %rd9;
	cvta.to.global.u64 	%rd2, %rd8;
	cvta.to.global.u64 	%rd3, %rd7;
	mov.u32 	%r6, %ctaid.x;
	mov.u32 	%r7, %tid.x;
	mad.lo.s32 	%r1, %r6, 48, %r7;
	mov.b32 	%r40, 0;
$L__BB0_1:
	shl.b32 	%r8, %r40, 9;
	add.s32 	%r3, %r1, %r8;
	setp.gt.s32 	%p1, %r3, 262143;
	mul.wide.s32 	%rd10, %r3, 4;
	add.s64 	%rd4, %rd3, %rd10;
	add.s64 	%rd5, %rd2, %rd10;
	add.s64 	%rd6, %rd1, %rd10;
	@%p1 bra 	$L__BB0_3;
	ld.global.u32 	%r9, [%rd4];
	ld.global.u32 	%r10, [%rd5];
	add.s32 	%r11, %r10, %r9;
	st.global.u32 	[%rd6], %r11;
$L__BB0_3:
	add.s32 	%r12, %r3, 512;
	setp.gt.s32 	%p2, %r12, 262143;
	@%p2 bra 	$L__BB0_5;
	ld.global.u32 	%r13, [%rd4+2048];
	ld.global.u32 	%r14, [%rd5+2048];
	add.s32 	%r15, %r14, %r13;
	st.global.u32 	[%rd6+2048], %r15;
$L__BB0_5:
	add.s32 	%r16, %r3, 1024;
	setp.gt.s32 	%p3, %r16, 262143;
	@%p3 bra 	$L__BB0_7;
	ld.global.u32 	%r17, [%rd4+4096];
	ld.global.u32 	%r18, [%rd5+4096];
	add.s32 	%r19, %r18, %r17;
	st.global.u32 	[%rd6+4096], %r19;
$L__BB0_7:
	add.s32 	%r20, %r3, 1536;
	setp.gt.s32 	%p4, %r20, 262143;
	@%p4 bra 	$L__BB0_9;
	ld.global.u32 	%r21, [%rd4+6144];
	ld.global.u32 	%r22, [%rd5+6144];
	add.s32 	%r23, %r22, %r21;
	st.global.u32 	[%rd6+6144], %r23;
$L__BB0_9:
	add.s32 	%r24, %r3, 2048;
	setp.gt.s32 	%p5, %r24, 262143;
	@%p5 bra 	$L__BB0_11;
	ld.global.u32 	%r25, [%rd4+8192];
	ld.global.u32 	%r26, [%rd5+8192];
	add.s32 	%r27, %r26, %r25;
	st.global.u32 	[%rd6+8192], %r27;
$L__BB0_11:
	add.s32 	%r28, %r3, 2560;
	setp.gt.s32 	%p6, %r28, 262143;
	@%p6 bra 	$L__BB0_13;
	ld.global.u32 	%r29, [%rd4+10240];
	ld.global.u32 	%r30, [%rd5+10240];
	add.s32 	%r31, %r30, %r29;
	st.global.u32 	[%rd6+10240], %r31;
$L__BB0_13:
	add.s32 	%r32, %r3, 3072;
	setp.gt.s32 	%p7, %r32, 262143;
	@%p7 bra 	$L__BB0_15;
	ld.global.u32 	%r33, [%rd4+12288];
	ld.global.u32 	%r34, [%rd5+12288];
	add.s32 	%r35, %r34, %r33;
	st.global.u32 	[%rd6+12288], %r35;
$L__BB0_15:
	add.s32 	%r36, %r3, 3584;
	setp.gt.s32 	%p8, %r36, 262143;
	@%p8 bra 	$L__BB0_17;
	ld.global.u32 	%r37, [%rd4+14336];
	ld.global.u32 	%r38, [%rd5+14336];
	add.s32 	%r39, %r38, %r37;
	st.global.u32 	[%rd6+14336], %r39;
$L__BB0_17:
	add.s32 	%r40, %r40, 8;
	setp.ne.s32 	%p9, %r40, 512;
	@%p9 bra 	$L__BB0_1;
	ret;

}


// ===== COMPILED SASS (sm_100) =====

	.target	sm_100

	.elftype	@"ET_EXEC"


//--------------------- .note.nv.tkinfo           --------------------------
	.section	.note.nv.tkinfo,"",@"SHT_NOTE"
	.sectionflags	@"SHF_NOTE_NV_TKINFO"
	.tkinfo
        /*0018*/ 	.word	0x00000002
        /*0030*/ 	.string	""
        /*0030*/ 	.string	"ptxas"
        /*0030*/ 	.string	"Cuda compilation tools, release 13.0, V13.0.88"
        /*0030*/ 	.string	"Build cuda_13.0.r13.0/compiler.36424714_0"
        /*0030*/ 	.string	"-arch sm_100 -m 64 "



//--------------------- .note.nv.cuinfo           --------------------------
	.section	.note.nv.cuinfo,"",@"SHT_NOTE"
	.sectionflags	@"SHF_NOTE_NV_CUINFO"
        /*0018*/ 	.short	0x0002
        /*001a*/ 	.short	0x0064
        /*001c*/ 	.short	0x0082
	.zero		2


//--------------------- .nv.info                  --------------------------
	.section	.nv.info,"",@"SHT_CUDA_INFO"
	.align	4


	//----- nvinfo : EIATTR_REGCOUNT
	.align		4
        /*0000*/ 	.byte	0x04, 0x2f
        /*0002*/ 	.short	(.L_1 - .L_0)
	.align		4
.L_0:
        /*0004*/ 	.word	index@(_Z11addElementsPiS_S_)
        /*0008*/ 	.word	0x0000001a


	//----- nvinfo : EIATTR_FRAME_SIZE
	.align		4
.L_1:
        /*000c*/ 	.byte	0x04, 0x11
        /*000e*/ 	.short	(.L_3 - .L_2)
	.align		4
.L_2:
        /*0010*/ 	.word	index@(_Z11addElementsPiS_S_)
        /*0014*/ 	.word	0x00000000


	//----- nvinfo : EIATTR_MIN_STACK_SIZE
	.align		4
.L_3:
        /*0018*/ 	.byte	0x04, 0x12
        /*001a*/ 	.short	(.L_5 - .L_4)
	.align		4
.L_4:
        /*001c*/ 	.word	index@(_Z11addElementsPiS_S_)
        /*0020*/ 	.word	0x00000000
.L_5:


//--------------------- .nv.compat                --------------------------
	.section	.nv.compat,"",@"SHT_CUDA_COMPAT_INFO"
	.align	4
        /*0000*/ 	.byte	0x02, 0x09, 0x00, 0x00, 0x02, 0x02, 0x01, 0x00, 0x02, 0x05, 0x05, 0x00, 0x03, 0x07, 0x01, 0x01
        /*0010*/ 	.byte	0x02, 0x03, 0x00, 0x00, 0x02, 0x06, 0x01, 0x00, 0x04, 0x0b, 0x08, 0x00, 0x09, 0x00, 0x00, 0x00
        /*0020*/ 	.byte	0x00, 0x00, 0x00, 0x00


//--------------------- .nv.info._Z11addElementsPiS_S_ --------------------------
	.section	.nv.info._Z11addElementsPiS_S_,"",@"SHT_CUDA_INFO"
	.sectionflags	@""
	.align	4


	//----- nvinfo : EIATTR_CUDA_API_VERSION
	.align		4
        /*0000*/ 	.byte	0x04, 0x37
        /*0002*/ 	.short	(.L_7 - .L_6)
.L_6:
        /*0004*/ 	.word	0x00000082


	//----- nvinfo : EIATTR_KPARAM_INFO
	.align		4
.L_7:
        /*0008*/ 	.byte	0x04, 0x17
        /*000a*/ 	.short	(.L_9 - .L_8)
.L_8:
        /*000c*/ 	.word	0x00000000
        /*0010*/ 	.short	0x0002
        /*0012*/ 	.short	0x0010
        /*0014*/ 	.byte	0x00, 0xf5, 0x21, 0x00


	//----- nvinfo : EIATTR_KPARAM_INFO
	.align		4
.L_9:
        /*0018*/ 	.byte	0x04, 0x17
        /*001a*/ 	.short	(.L_11 - .L_10)
.L_10:
        /*001c*/ 	.word	0x00000000
        /*0020*/ 	.short	0x0001
        /*0022*/ 	.short	0x0008
        /*0024*/ 	.byte	0x00, 0xf5, 0x21, 0x00


	//----- nvinfo : EIATTR_KPARAM_INFO
	.align		4
.L_11:
        /*0028*/ 	.byte	0x04, 0x17
        /*002a*/ 	.short	(.L_13 - .L_12)
.L_12:
        /*002c*/ 	.word	0x00000000
        /*0030*/ 	.short	0x0000
        /*0032*/ 	.short	0x0000
        /*0034*/ 	.byte	0x00, 0xf5, 0x21, 0x00


	//----- nvinfo : EIATTR_SPARSE_MMA_MASK
	.align		4
.L_13:
        /*0038*/ 	.byte	0x03, 0x50
        /*003a*/ 	.short	0x0000


	//----- nvinfo : EIATTR_MAXREG_COUNT
	.align		4
        /*003c*/ 	.byte	0x03, 0x1b
        /*003e*/ 	.short	0x00ff


	//----- nvinfo : EIATTR_MERCURY_ISA_VERSION
	.align		4
        /*0040*/ 	.byte	0x03, 0x5f
        /*0042*/ 	.short	0x0101


	//----- nvinfo : EIATTR_VRC_CTA_INIT_COUNT
	.align		4
        /*0044*/ 	.byte	0x02, 0x4a
	.zero		1
	.zero		1


	//----- nvinfo : EIATTR_EXIT_INSTR_OFFSETS
	.align		4
        /*0048*/ 	.byte	0x04, 0x1c
        /*004a*/ 	.short	(.L_15 - .L_14)


	//   ....[0]....
.L_14:
        /*004c*/ 	.word	0x00000420


	//----- nvinfo : EIATTR_CRS_STACK_SIZE
	.align		4
.L_15:
        /*0050*/ 	.byte	0x04, 0x1e
        /*0052*/ 	.short	(.L_17 - .L_16)
.L_16:
        /*0054*/ 	.word	0x00000000


	//----- nvinfo : EIATTR_CBANK_PARAM_SIZE
	.align		4
.L_17:
        /*0058*/ 	.byte	0x03, 0x19
        /*005a*/ 	.short	0x0018


	//----- nvinfo : EIATTR_PARAM_CBANK
	.align		4
        /*005c*/ 	.byte	0x04, 0x0a
        /*005e*/ 	.short	(.L_19 - .L_18)
	.align		4
.L_18:
        /*0060*/ 	.word	index@(.nv.constant0._Z11addElementsPiS_S_)
        /*0064*/ 	.short	0x0380
        /*0066*/ 	.short	0x0018


	//----- nvinfo : EIATTR_SW_WAR
	.align		4
.L_19:
        /*0068*/ 	.byte	0x04, 0x36
        /*006a*/ 	.short	(.L_21 - .L_20)
.L_20:
        /*006c*/ 	.word	0x00000008
.L_21:


//--------------------- .nv.callgraph             --------------------------
	.section	.nv.callgraph,"",@"SHT_CUDA_CALLGRAPH"
	.align	4
	.sectionentsize	8
	.align		4
        /*0000*/ 	.word	0x00000000
	.align		4
        /*0004*/ 	.word	0xffffffff
	.align		4
        /*0008*/ 	.word	0x00000000
	.align		4
        /*000c*/ 	.word	0xfffffffe
	.align		4
        /*0010*/ 	.word	0x00000000
	.align		4
        /*0014*/ 	.word	0xfffffffd
	.align		4
        /*0018*/ 	.word	0x00000000
	.align		4
        /*001c*/ 	.word	0xfffffffc


//--------------------- .text._Z11addElementsPiS_S_ --------------------------
	.section	.text._Z11addElementsPiS_S_,"ax",@progbits
	.align	128
        .global         _Z11addElementsPiS_S_
        .type           _Z11addElementsPiS_S_,@function
        .size           _Z11addElementsPiS_S_,(.L_x_4 - _Z11addElementsPiS_S_)
        .other          _Z11addElementsPiS_S_,@"STO_CUDA_ENTRY STV_DEFAULT"
_Z11addElementsPiS_S_:
.text._Z11addElementsPiS_S_:
[----:B------:R-:W-:Y:S01]  /*0000*/  LDC R1, c[0x0][0x37c] ;  /* 0x0000df00ff017b82 */ /* 0x000fe20000000800 */
[----:B------:R-:W0:Y:S07]  /*0010*/  S2R R0, SR_CTAID.X ;  /* 0x0000000000007919 */ /* 0x000e2e0000002500 */
[----:B------:R-:W1:Y:S01]  /*0020*/  LDC.64 R2, c[0x0][0x390] ;  /* 0x0000e400ff027b82 */ /* 0x000e620000000a00 */
[----:B------:R-:W-:Y:S01]  /*0030*/  IMAD.MOV.U32 R17, RZ, RZ, RZ ;  /* 0x000000ffff117224 */ /* 0x000fe200078e00ff */
[----:B------:R-:W2:Y:S01]  /*0040*/  LDCU.64 UR4, c[0x0][0x358] ;  /* 0x00006b00ff0477ac */ /* 0x000ea20008000a00 */
[----:B------:R-:W0:Y:S05]  /*0050*/  S2R R9, SR_TID.X ;  /* 0x0000000000097919 */ /* 0x000e2a0000002100 */
[----:B------:R-:W3:Y:S08]  /*0060*/  LDC.64 R4, c[0x0][0x380] ;  /* 0x0000e000ff047b82 */ /* 0x000ef00000000a00 */
[----:B------:R-:W4:Y:S01]  /*0070*/  LDC.64 R6, c[0x0][0x388] ;  /* 0x0000e200ff067b82 */ /* 0x000f220000000a00 */
[----:B0-2---:R-:W-:-:S07]  /*0080*/  IMAD R0, R0, 0x30, R9 ;  /* 0x0000003000007824 */ /* 0x005fce00078e0209 */
.L_x_2:
[----:B0-----:R-:W-:-:S04]  /*0090*/  IMAD R15, R17, 0x200, R0 ;  /* 0x00000200110f7824 */ /* 0x001fc800078e0200 */
[C---:B---3--:R-:W-:Y:S01]  /*00a0*/  IMAD.WIDE R8, R15.reuse, 0x4, R4 ;  /* 0x000000040f087825 */ /* 0x048fe200078e0204 */
[----:B------:R-:W-:-:S03]  /*00b0*/  ISETP.GT.AND P1, PT, R15, 0x3ffff, PT ;  /* 0x0003ffff0f00780c */ /* 0x000fc60003f24270 */
[----:B----4-:R-:W-:-:S10]  /*00c0*/  IMAD.WIDE R10, R15, 0x4, R6 ;  /* 0x000000040f0a7825 */ /* 0x010fd400078e0206 */
[----:B------:R-:W2:Y:S04]  /*00d0*/  @!P1 LDG.E R14, desc[UR4][R8.64] ;  /* 0x00000004080e9981 */ /* 0x000ea8000c1e1900 */
[----:B-1----:R-:W2:Y:S01]  /*00e0*/  @!P1 LDG.E R19, desc[UR4][R10.64] ;  /* 0x000000040a139981 */ /* 0x002ea2000c1e1900 */
[----:B------:R-:W-:-:S04]  /*00f0*/  IADD3 R12, PT, PT, R15, 0x200, RZ ;  /* 0x000002000f0c7810 */ /* 0x000fc80007ffe0ff */
[----:B------:R-:W-:Y:S01]  /*0100*/  ISETP.GT.AND P0, PT, R12, 0x3ffff, PT ;  /* 0x0003ffff0c00780c */ /* 0x000fe20003f04270 */
[----:B-1----:R-:W-:-:S04]  /*0110*/  IMAD.WIDE R12, R15, 0x4, R2 ;  /* 0x000000040f0c7825 */ /* 0x002fc800078e0202 */
[----:B--2---:R-:W-:-:S05]  /*0120*/  @!P1 IMAD.IADD R19, R14, 0x1, R19 ;  /* 0x000000010e139824 */ /* 0x004fca00078e0213 */
[----:B------:R0:W-:Y:S04]  /*0130*/  @!P1 STG.E desc[UR4][R12.64], R19 ;  /* 0x000000130c009986 */ /* 0x0001e8000c101904 */
[----:B------:R-:W2:Y:S04]  /*0140*/  @!P0 LDG.E R14, desc[UR4][R8.64+0x800] ;  /* 0x00080004080e8981 */ /* 0x000ea8000c1e1900 */
[----:B------:R-:W2:Y:S01]  /*0150*/  @!P0 LDG.E R21, desc[UR4][R10.64+0x800] ;  /* 0x000800040a158981 */ /* 0x000ea2000c1e1900 */
[----:B------:R-:W-:-:S05]  /*0160*/  VIADD R16, R15, 0x400 ;  /* 0x000004000f107836 */ /* 0x000fca0000000000 */
[----:B------:R-:W-:Y:S02]  /*0170*/  ISETP.GT.AND P1, PT, R16, 0x3ffff, PT ;  /* 0x0003ffff1000780c */ /* 0x000fe40003f24270 */
[----:B--2---:R-:W-:-:S05]  /*0180*/  @!P0 IADD3 R21, PT, PT, R14, R21, RZ ;  /* 0x000000150e158210 */ /* 0x004fca0007ffe0ff */
[----:B------:R1:W-:Y:S06]  /*0190*/  @!P0 STG.E desc[UR4][R12.64+0x800], R21 ;  /* 0x000800150c008986 */ /* 0x0003ec000c101904 */
[----:B------:R-:W2:Y:S04]  /*01a0*/  @!P1 LDG.E R14, desc[UR4][R8.64+0x1000] ;  /* 0x00100004080e9981 */ /* 0x000ea8000c1e1900 */
[----:B------:R-:W2:Y:S01]  /*01b0*/  @!P1 LDG.E R23, desc[UR4][R10.64+0x1000] ;  /* 0x001000040a179981 */ /* 0x000ea2000c1e1900 */
[----:B------:R-:W-:-:S05]  /*01c0*/  VIADD R16, R15, 0x600 ;  /* 0x000006000f107836 */ /* 0x000fca0000000000 */
[----:B------:R-:W-:Y:S02]  /*01d0*/  ISETP.GT.AND P0, PT, R16, 0x3ffff, PT ;  /* 0x0003ffff1000780c */ /* 0x000fe40003f04270 */
[----:B--2---:R-:W-:-:S05]  /*01e0*/  @!P1 IADD3 R23, PT, PT, R14, R23, RZ ;  /* 0x000000170e179210 */ /* 0x004fca0007ffe0ff */
[----:B------:R2:W-:Y:S06]  /*01f0*/  @!P1 STG.E desc[UR4][R12.64+0x1000], R23 ;  /* 0x001000170c009986 */ /* 0x0005ec000c101904 */
[----:B------:R-:W3:Y:S04]  /*0200*/  @!P0 LDG.E R14, desc[UR4][R8.64+0x1800] ;  /* 0x00180004080e8981 */ /* 0x000ee8000c1e1900 */
[----:B0-----:R-:W3:Y:S01]  /*0210*/  @!P0 LDG.E R19, desc[UR4][R10.64+0x1800] ;  /* 0x001800040a138981 */ /* 0x001ee2000c1e1900 */
[----:B------:R-:W-:-:S05]  /*0220*/  VIADD R16, R15, 0x800 ;  /* 0x000008000f107836 */ /* 0x000fca0000000000 */
[----:B------:R-:W-:Y:S02]  /*0230*/  ISETP.GT.AND P1, PT, R16, 0x3ffff, PT ;  /* 0x0003ffff1000780c */ /* 0x000fe40003f24270 */
[----:B---3--:R-:W-:-:S05]  /*0240*/  @!P0 IADD3 R19, PT, PT, R14, R19, RZ ;  /* 0x000000130e138210 */ /* 0x008fca0007ffe0ff */
[----:B------:R0:W-:Y:S06]  /*0250*/  @!P0 STG.E desc[UR4][R12.64+0x1800], R19 ;  /* 0x001800130c008986 */ /* 0x0001ec000c101904 */
[----:B------:R-:W3:Y:S04]  /*0260*/  @!P1 LDG.E R14, desc[UR4][R8.64+0x2000] ;  /* 0x00200004080e9981 */ /* 0x000ee8000c1e1900 */
[----:B-1----:R-:W3:Y:S01]  /*0270*/  @!P1 LDG.E R21, desc[UR4][R10.64+0x2000] ;  /* 0x002000040a159981 */ /* 0x002ee2000c1e1900 */
[----:B------:R-:W-:-:S05]  /*0280*/  VIADD R16, R15, 0xa00 ;  /* 0x00000a000f107836 */ /* 0x000fca0000000000 */
[----:B------:R-:W-:Y:S02]  /*0290*/  ISETP.GT.AND P0, PT, R16, 0x3ffff, PT ;  /* 0x0003ffff1000780c */ /* 0x000fe40003f04270 */
[----:B---3--:R-:W-:-:S05]  /*02a0*/  @!P1 IADD3 R21, PT, PT, R14, R21, RZ ;  /* 0x000000150e159210 */ /* 0x008fca0007ffe0ff */
[----:B------:R1:W-:Y:S06]  /*02b0*/  @!P1 STG.E desc[UR4][R12.64+0x2000], R21 ;  /* 0x002000150c009986 */ /* 0x0003ec000c101904 */
[----:B------:R-:W3:Y:S04]  /*02c0*/  @!P0 LDG.E R14, desc[UR4][R8.64+0x2800] ;  /* 0x00280004080e8981 */ /* 0x000ee8000c1e1900 */
[----:B--2---:R-:W3:Y:S01]  /*02d0*/  @!P0 LDG.E R23, desc[UR4][R10.64+0x2800] ;  /* 0x002800040a178981 */ /* 0x004ee2000c1e1900 */
[----:B------:R-:W-:-:S05]  /*02e0*/  VIADD R16, R15, 0xc00 ;  /* 0x00000c000f107836 */ /* 0x000fca0000000000 */
[----:B------:R-:W-:Y:S02]  /*02f0*/  ISETP.GT.AND P1, PT, R16, 0x3ffff, PT ;  /* 0x0003ffff1000780c */ /* 0x000fe40003f24270 */
[----:B---3--:R-:W-:-:S05]  /*0300*/  @!P0 IADD3 R23, PT, PT, R14, R23, RZ ;  /* 0x000000170e178210 */ /* 0x008fca0007ffe0ff */
[----:B------:R1:W-:Y:S06]  /*0310*/  @!P0 STG.E desc[UR4][R12.64+0x2800], R23 ;  /* 0x002800170c008986 */ /* 0x0003ec000c101904 */
[----:B------:R-:W2:Y:S04]  /*0320*/  @!P1 LDG.E R14, desc[UR4][R8.64+0x3000] ;  /* 0x00300004080e9981 */ /* 0x000ea8000c1e1900 */
[----:B0-----:R-:W2:Y:S01]  /*0330*/  @!P1 LDG.E R19, desc[UR4][R10.64+0x3000] ;  /* 0x003000040a139981 */ /* 0x001ea2000c1e1900 */
[----:B------:R-:W-:Y:S01]  /*0340*/  IADD3 R15, PT, PT, R15, 0xe00, RZ ;  /* 0x00000e000f0f7810 */ /* 0x000fe20007ffe0ff */
[----:B------:R-:W-:Y:S01]  /*0350*/  VIADD R17, R17, 0x8 ;  /* 0x0000000811117836 */ /* 0x000fe20000000000 */
[----:B------:R-:W-:Y:S02]  /*0360*/  BSSY.RECONVERGENT B0, `(.L_x_0) ;  /* 0x000000a000007945 */ /* 0x000fe40003800200 */
[----:B------:R-:W-:Y:S01]  /*0370*/  ISETP.GT.AND P0, PT, R15, 0x3ffff, PT ;  /* 0x0003ffff0f00780c */ /* 0x000fe20003f04270 */
[----:B--2---:R-:W-:-:S05]  /*0380*/  @!P1 IMAD.IADD R19, R14, 0x1, R19 ;  /* 0x000000010e139824 */ /* 0x004fca00078e0213 */
[----:B------:R1:W-:Y:S01]  /*0390*/  @!P1 STG.E desc[UR4][R12.64+0x3000], R19 ;  /* 0x003000130c009986 */ /* 0x0003e2000c101904 */
[----:B------:R-:W-:-:S06]  /*03a0*/  ISETP.NE.AND P1, PT, R17, 0x200, PT ;  /* 0x000002001100780c */ /* 0x000fcc0003f25270 */
[----:B------:R-:W-:Y:S07]  /*03b0*/  @P0 BRA `(.L_x_1) ;  /* 0x0000000000100947 */ /* 0x000fee0003800000 */
[----:B------:R-:W2:Y:S04]  /*03c0*/  LDG.E R8, desc[UR4][R8.64+0x3800] ;  /* 0x0038000408087981 */ /* 0x000ea8000c1e1900 */
[----:B------:R-:W2:Y:S02]  /*03d0*/  LDG.E R11, desc[UR4][R10.64+0x3800] ;  /* 0x003800040a0b7981 */ /* 0x000ea4000c1e1900 */
[----:B--2---:R-:W-:-:S05]  /*03e0*/  IADD3 R15, PT, PT, R8, R11, RZ ;  /* 0x0000000b080f7210 */ /* 0x004fca0007ffe0ff */
[----:B------:R0:W-:Y:S02]  /*03f0*/  STG.E desc[UR4][R12.64+0x3800], R15 ;  /* 0x0038000f0c007986 */ /* 0x0001e4000c101904 */
.L_x_1:
[----:B------:R-:W-:Y:S05]  /*0400*/  BSYNC.RECONVERGENT B0 ;  /* 0x0000000000007941 */ /* 0x000fea0003800200 */
.L_x_0:
[----:B------:R-:W-:Y:S05]  /*0410*/  @P1 BRA `(.L_x_2) ;  /* 0xfffffffc001c1947 */ /* 0x000fea000383ffff */
[----:B------:R-:W-:Y:S05]  /*0420*/  EXIT ;  /* 0x000000000000794d */ /* 0x000fea0003800000 */
.L_x_3:
[----:B------:R-:W-:-:S00]  /*0430*/  BRA `(.L_x_3) ;  /* 0xfffffffc00fc7947 */ /* 0x000fc0000383ffff */
[----:B------:R-:W-:-:S00]  /*0440*/  NOP ;  /* 0x0000000000007918 */ /* 0x000fc00000000000 */
        /* <DEDUP_REMOVED lines=11> */
.L_x_4:


//--------------------- .nv.shared.reserved.0     --------------------------
	.section	.nv.shared.reserved.0,"aw",@nobits
	.weak		__nv_reservedSMEM_offset_0_alias
	.size		__nv_reservedSMEM_offset_0_alias, 0, 64
	.other		__nv_reservedSMEM_offset_0_alias,@"STO_CUDA_RESERVED_SHARED STV_DEFAULT"
__nv_reservedSMEM_offset_0_alias:
	.zero		0
	.zero		64


//--------------------- .nv.constant0._Z11addElementsPiS_S_ --------------------------
	.section	.nv.constant0._Z11addElementsPiS_S_,"a",@progbits
	.sectionflags	@""
	.align	4
.nv.constant0._Z11addElementsPiS_S_:
	.zero		920


//--------------------- SYMBOLS --------------------------

	.type		.nv.reservedSmem.offset0,@object
	.size		.nv.reservedSmem.offset0,0x4
